//
// Generated by NVIDIA NVVM Compiler
//
// Compiler Build ID: CL-36424714
// Cuda compilation tools, release 13.0, V13.0.88
// Based on NVVM 20.0.0
//

.version 9.0
.target sm_100
.address_size 64

	// .globl	_Z4convPfS_S_iii

.visible .entry _Z4convPfS_S_iii(
	.param .u64 .ptr .align 1 _Z4convPfS_S_iii_param_0,
	.param .u64 .ptr .align 1 _Z4convPfS_S_iii_param_1,
	.param .u64 .ptr .align 1 _Z4convPfS_S_iii_param_2,
	.param .u32 _Z4convPfS_S_iii_param_3,
	.param .u32 _Z4convPfS_S_iii_param_4,
	.param .u32 _Z4convPfS_S_iii_param_5
)
{
	.reg .pred 	%p<86>;
	.reg .b32 	%r<79>;
	.reg .b32 	%f<61>;
	.reg .b64 	%rd<58>;

	ld.param.u64 	%rd9, [_Z4convPfS_S_iii_param_0];
	ld.param.u64 	%rd10, [_Z4convPfS_S_iii_param_1];
	ld.param.u64 	%rd8, [_Z4convPfS_S_iii_param_2];
	ld.param.u32 	%r25, [_Z4convPfS_S_iii_param_3];
	ld.param.u32 	%r26, [_Z4convPfS_S_iii_param_4];
	ld.param.u32 	%r27, [_Z4convPfS_S_iii_param_5];
	cvta.to.global.u64 	%rd1, %rd10;
	cvta.to.global.u64 	%rd2, %rd9;
	mov.u32 	%r28, %tid.x;
	mov.u32 	%r29, %ctaid.x;
	mov.u32 	%r30, %ntid.x;
	mad.lo.s32 	%r1, %r29, %r30, %r28;
	mul.lo.s32 	%r31, %r26, %r25;
	setp.ge.s32 	%p1, %r1, %r31;
	@%p1 bra 	$L__BB0_44;
	setp.lt.s32 	%p2, %r27, 1;
	@%p2 bra 	$L__BB0_44;
	shr.u32 	%r33, %r27, 1;
	div.s32 	%r34, %r1, %r25;
	sub.s32 	%r2, %r34, %r33;
	mul.lo.s32 	%r35, %r34, %r25;
	sub.s32 	%r36, %r1, %r35;
	sub.s32 	%r3, %r36, %r33;
	cvta.to.global.u64 	%rd11, %rd8;
	mul.wide.s32 	%rd12, %r1, 4;
	add.s64 	%rd3, %rd11, %rd12;
	and.b32  	%r4, %r27, 7;
	add.s32 	%r5, %r4, -1;
	and.b32  	%r6, %r27, 3;
	and.b32  	%r7, %r27, 2147483640;
	and.b32  	%r8, %r27, 1;
	mov.b32 	%r74, 0;
	cvt.s64.s32 	%rd44, %r3;
$L__BB0_3:
	setp.lt.u32 	%p3, %r27, 8;
	add.s32 	%r10, %r2, %r74;
	mul.lo.s32 	%r11, %r10, %r25;
	mul.lo.s32 	%r12, %r74, %r27;
	mov.b32 	%r77, 0;
	@%p3 bra 	$L__BB0_22;
	mov.b32 	%r75, 0;
	cvt.s64.s32 	%rd19, %r11;
$L__BB0_5:
	.pragma "nounroll";
	setp.ge.s32 	%p4, %r10, %r26;
	add.s32 	%r14, %r3, %r75;
	or.b32  	%r39, %r10, %r14;
	setp.lt.s32 	%p5, %r39, 0;
	setp.ge.s32 	%p6, %r14, %r25;
	or.pred  	%p7, %p4, %p6;
	or.pred  	%p8, %p7, %p5;
	@%p8 bra 	$L__BB0_7;
	add.s32 	%r40, %r14, %r11;
	mul.wide.s32 	%rd13, %r40, 4;
	add.s64 	%rd14, %rd2, %rd13;
	ld.global.f32 	%f1, [%rd14];
	add.s32 	%r41, %r75, %r12;
	mul.wide.u32 	%rd15, %r41, 4;
	add.s64 	%rd16, %rd1, %rd15;
	ld.global.f32 	%f2, [%rd16];
	ld.global.f32 	%f3, [%rd3];
	fma.rn.f32 	%f4, %f1, %f2, %f3;
	st.global.f32 	[%rd3], %f4;
$L__BB0_7:
	add.s32 	%r42, %r14, 1;
	or.b32  	%r43, %r10, %r42;
	setp.lt.s32 	%p10, %r43, 0;
	setp.ge.s32 	%p11, %r42, %r25;
	or.pred  	%p12, %p4, %p11;
	or.pred  	%p13, %p12, %p10;
	cvt.s64.s32 	%rd17, %r75;
	add.s64 	%rd20, %rd44, %rd17;
	add.s64 	%rd21, %rd20, %rd19;
	shl.b64 	%rd22, %rd21, 2;
	add.s64 	%rd4, %rd2, %rd22;
	cvt.u64.u32 	%rd23, %r12;
	add.s64 	%rd24, %rd17, %rd23;
	shl.b64 	%rd25, %rd24, 2;
	add.s64 	%rd5, %rd1, %rd25;
	@%p13 bra 	$L__BB0_9;
	ld.global.f32 	%f5, [%rd4+4];
	ld.global.f32 	%f6, [%rd5+4];
	ld.global.f32 	%f7, [%rd3];
	fma.rn.f32 	%f8, %f5, %f6, %f7;
	st.global.f32 	[%rd3], %f8;
$L__BB0_9:
	add.s32 	%r44, %r14, 2;
	or.b32  	%r45, %r10, %r44;
	setp.lt.s32 	%p15, %r45, 0;
	setp.ge.s32 	%p16, %r44, %r25;
	or.pred  	%p17, %p4, %p16;
	or.pred  	%p18, %p17, %p15;
	@%p18 bra 	$L__BB0_11;
	ld.global.f32 	%f9, [%rd4+8];
	ld.global.f32 	%f10, [%rd5+8];
	ld.global.f32 	%f11, [%rd3];
	fma.rn.f32 	%f12, %f9, %f10, %f11;
	st.global.f32 	[%rd3], %f12;
$L__BB0_11:
	add.s32 	%r46, %r14, 3;
	or.b32  	%r47, %r10, %r46;
	setp.lt.s32 	%p20, %r47, 0;
	setp.ge.s32 	%p21, %r46, %r25;
	or.pred  	%p22, %p4, %p21;
	or.pred  	%p23, %p22, %p20;
	@%p23 bra 	$L__BB0_13;
	ld.global.f32 	%f13, [%rd4+12];
	ld.global.f32 	%f14, [%rd5+12];
	ld.global.f32 	%f15, [%rd3];
	fma.rn.f32 	%f16, %f13, %f14, %f15;
	st.global.f32 	[%rd3], %f16;
$L__BB0_13:
	add.s32 	%r48, %r14, 4;
	or.b32  	%r49, %r10, %r48;
	setp.lt.s32 	%p25, %r49, 0;
	setp.ge.s32 	%p26, %r48, %r25;
	or.pred  	%p27, %p4, %p26;
	or.pred  	%p28, %p27, %p25;
	@%p28 bra 	$L__BB0_15;
	ld.global.f32 	%f17, [%rd4+16];
	ld.global.f32 	%f18, [%rd5+16];
	ld.global.f32 	%f19, [%rd3];
	fma.rn.f32 	%f20, %f17, %f18, %f19;
	st.global.f32 	[%rd3], %f20;
$L__BB0_15:
	add.s32 	%r50, %r14, 5;
	or.b32  	%r51, %r10, %r50;
	setp.lt.s32 	%p30, %r51, 0;
	setp.ge.s32 	%p31, %r50, %r25;
	or.pred  	%p32, %p4, %p31;
	or.pred  	%p33, %p32, %p30;
	@%p33 bra 	$L__BB0_17;
	ld.global.f32 	%f21, [%rd4+20];
	ld.global.f32 	%f22, [%rd5+20];
	ld.global.f32 	%f23, [%rd3];
	fma.rn.f32 	%f24, %f21, %f22, %f23;
	st.global.f32 	[%rd3], %f24;
$L__BB0_17:
	add.s32 	%r52, %r14, 6;
	or.b32  	%r53, %r10, %r52;
	setp.lt.s32 	%p35, %r53, 0;
	setp.ge.s32 	%p36, %r52, %r25;
	or.pred  	%p37, %p4, %p36;
	or.pred  	%p38, %p37, %p35;
	@%p38 bra 	$L__BB0_19;
	ld.global.f32 	%f25, [%rd4+24];
	ld.global.f32 	%f26, [%rd5+24];
	ld.global.f32 	%f27, [%rd3];
	fma.rn.f32 	%f28, %f25, %f26, %f27;
	st.global.f32 	[%rd3], %f28;
$L__BB0_19:
	add.s32 	%r54, %r14, 7;
	or.b32  	%r55, %r10, %r54;
	setp.lt.s32 	%p40, %r55, 0;
	setp.ge.s32 	%p41, %r54, %r25;
	or.pred  	%p42, %p4, %p41;
	or.pred  	%p43, %p42, %p40;
	@%p43 bra 	$L__BB0_21;
	ld.global.f32 	%f29, [%rd4+28];
	ld.global.f32 	%f30, [%rd5+28];
	ld.global.f32 	%f31, [%rd3];
	fma.rn.f32 	%f32, %f29, %f30, %f31;
	st.global.f32 	[%rd3], %f32;
$L__BB0_21:
	add.s32 	%r75, %r75, 8;
	setp.ne.s32 	%p44, %r75, %r7;
	mov.u32 	%r77, %r7;
	@%p44 bra 	$L__BB0_5;
$L__BB0_22:
	setp.eq.s32 	%p45, %r4, 0;
	@%p45 bra 	$L__BB0_43;
	setp.lt.u32 	%p46, %r5, 3;
	@%p46 bra 	$L__BB0_33;
	setp.ge.s32 	%p47, %r10, %r26;
	add.s32 	%r17, %r3, %r77;
	or.b32  	%r57, %r10, %r17;
	setp.lt.s32 	%p48, %r57, 0;
	setp.ge.s32 	%p49, %r17, %r25;
	or.pred  	%p50, %p47, %p49;
	or.pred  	%p51, %p50, %p48;
	@%p51 bra 	$L__BB0_26;
	add.s32 	%r58, %r17, %r11;
	mul.wide.s32 	%rd26, %r58, 4;
	add.s64 	%rd27, %rd2, %rd26;
	ld.global.f32 	%f33, [%rd27];
	add.s32 	%r59, %r77, %r12;
	mul.wide.u32 	%rd28, %r59, 4;
	add.s64 	%rd29, %rd1, %rd28;
	ld.global.f32 	%f34, [%rd29];
	ld.global.f32 	%f35, [%rd3];
	fma.rn.f32 	%f36, %f33, %f34, %f35;
	st.global.f32 	[%rd3], %f36;
$L__BB0_26:
	add.s32 	%r60, %r17, 1;
	or.b32  	%r61, %r10, %r60;
	setp.lt.s32 	%p53, %r61, 0;
	setp.ge.s32 	%p54, %r60, %r25;
	or.pred  	%p55, %p47, %p54;
	or.pred  	%p56, %p55, %p53;
	cvt.u64.u32 	%rd30, %r77;
	cvt.s64.s32 	%rd32, %r11;
	add.s64 	%rd33, %rd44, %rd30;
	add.s64 	%rd34, %rd33, %rd32;
	shl.b64 	%rd35, %rd34, 2;
	add.s64 	%rd6, %rd2, %rd35;
	cvt.u64.u32 	%rd36, %r12;
	add.s64 	%rd37, %rd30, %rd36;
	shl.b64 	%rd38, %rd37, 2;
	add.s64 	%rd7, %rd1, %rd38;
	@%p56 bra 	$L__BB0_28;
	ld.global.f32 	%f37, [%rd6+4];
	ld.global.f32 	%f38, [%rd7+4];
	ld.global.f32 	%f39, [%rd3];
	fma.rn.f32 	%f40, %f37, %f38, %f39;
	st.global.f32 	[%rd3], %f40;
$L__BB0_28:
	add.s32 	%r62, %r17, 2;
	or.b32  	%r63, %r10, %r62;
	setp.lt.s32 	%p58, %r63, 0;
	setp.ge.s32 	%p59, %r62, %r25;
	or.pred  	%p60, %p47, %p59;
	or.pred  	%p61, %p60, %p58;
	@%p61 bra 	$L__BB0_30;
	ld.global.f32 	%f41, [%rd6+8];
	ld.global.f32 	%f42, [%rd7+8];
	ld.global.f32 	%f43, [%rd3];
	fma.rn.f32 	%f44, %f41, %f42, %f43;
	st.global.f32 	[%rd3], %f44;
$L__BB0_30:
	add.s32 	%r64, %r17, 3;
	or.b32  	%r65, %r10, %r64;
	setp.lt.s32 	%p63, %r65, 0;
	setp.ge.s32 	%p64, %r64, %r25;
	or.pred  	%p65, %p47, %p64;
	or.pred  	%p66, %p65, %p63;
	@%p66 bra 	$L__BB0_32;
	ld.global.f32 	%f45, [%rd6+12];
	ld.global.f32 	%f46, [%rd7+12];
	ld.global.f32 	%f47, [%rd3];
	fma.rn.f32 	%f48, %f45, %f46, %f47;
	st.global.f32 	[%rd3], %f48;
$L__BB0_32:
	add.s32 	%r77, %r77, 4;
$L__BB0_33:
	setp.eq.s32 	%p67, %r6, 0;
	@%p67 bra 	$L__BB0_43;
	setp.eq.s32 	%p68, %r6, 1;
	@%p68 bra 	$L__BB0_40;
	setp.ge.s32 	%p69, %r10, %r26;
	add.s32 	%r20, %r3, %r77;
	or.b32  	%r66, %r10, %r20;
	setp.lt.s32 	%p70, %r66, 0;
	setp.ge.s32 	%p71, %r20, %r25;
	or.pred  	%p72, %p69, %p71;
	or.pred  	%p73, %p72, %p70;
	@%p73 bra 	$L__BB0_37;
	add.s32 	%r67, %r20, %r11;
	mul.wide.s32 	%rd39, %r67, 4;
	add.s64 	%rd40, %rd2, %rd39;
	ld.global.f32 	%f49, [%rd40];
	add.s32 	%r68, %r77, %r12;
	mul.wide.u32 	%rd41, %r68, 4;
	add.s64 	%rd42, %rd1, %rd41;
	ld.global.f32 	%f50, [%rd42];
	ld.global.f32 	%f51, [%rd3];
	fma.rn.f32 	%f52, %f49, %f50, %f51;
	st.global.f32 	[%rd3], %f52;
$L__BB0_37:
	setp.ge.s32 	%p74, %r10, %r26;
	add.s32 	%r69, %r20, 1;
	or.b32  	%r70, %r10, %r69;
	setp.lt.s32 	%p75, %r70, 0;
	setp.ge.s32 	%p76, %r69, %r25;
	or.pred  	%p77, %p74, %p76;
	or.pred  	%p78, %p77, %p75;
	@%p78 bra 	$L__BB0_39;
	cvt.s64.s32 	%rd43, %r11;
	cvt.s64.s32 	%rd45, %r77;
	add.s64 	%rd46, %rd44, %rd45;
	add.s64 	%rd47, %rd46, %rd43;
	shl.b64 	%rd48, %rd47, 2;
	add.s64 	%rd49, %rd2, %rd48;
	ld.global.f32 	%f53, [%rd49+4];
	cvt.u64.u32 	%rd50, %r12;
	add.s64 	%rd51, %rd45, %rd50;
	shl.b64 	%rd52, %rd51, 2;
	add.s64 	%rd53, %rd1, %rd52;
	ld.global.f32 	%f54, [%rd53+4];
	ld.global.f32 	%f55, [%rd3];
	fma.rn.f32 	%f56, %f53, %f54, %f55;
	st.global.f32 	[%rd3], %f56;
$L__BB0_39:
	add.s32 	%r77, %r77, 2;
$L__BB0_40:
	setp.eq.s32 	%p79, %r8, 0;
	@%p79 bra 	$L__BB0_43;
	setp.ge.s32 	%p80, %r10, %r26;
	add.s32 	%r23, %r3, %r77;
	or.b32  	%r71, %r10, %r23;
	setp.lt.s32 	%p81, %r71, 0;
	setp.ge.s32 	%p82, %r23, %r25;
	or.pred  	%p83, %p80, %p82;
	or.pred  	%p84, %p83, %p81;
	@%p84 bra 	$L__BB0_43;
	add.s32 	%r72, %r23, %r11;
	mul.wide.s32 	%rd54, %r72, 4;
	add.s64 	%rd55, %rd2, %rd54;
	ld.global.f32 	%f57, [%rd55];
	add.s32 	%r73, %r77, %r12;
	mul.wide.u32 	%rd56, %r73, 4;
	add.s64 	%rd57, %rd1, %rd56;
	ld.global.f32 	%f58, [%rd57];
	ld.global.f32 	%f59, [%rd3];
	fma.rn.f32 	%f60, %f57, %f58, %f59;
	st.global.f32 	[%rd3], %f60;
$L__BB0_43:
	add.s32 	%r74, %r74, 1;
	setp.ne.s32 	%p85, %r74, %r27;
	@%p85 bra 	$L__BB0_3;
$L__BB0_44:
	ret;

}


// ===== COMPILED SASS (sm_100) =====

	.target	sm_100

	.elftype	@"ET_EXEC"


//--------------------- .note.nv.tkinfo           --------------------------
	.section	.note.nv.tkinfo,"",@"SHT_NOTE"
	.sectionflags	@"SHF_NOTE_NV_TKINFO"
	.tkinfo
        /*0018*/ 	.word	0x00000002
        /*0030*/ 	.string	""
        /*0030*/ 	.string	"ptxas"
        /*0030*/ 	.string	"Cuda compilation tools, release 13.0, V13.0.88"
        /*0030*/ 	.string	"Build cuda_13.0.r13.0/compiler.36424714_0"
        /*0030*/ 	.string	"-arch sm_100 -m 64 "



//--------------------- .note.nv.cuinfo           --------------------------
	.section	.note.nv.cuinfo,"",@"SHT_NOTE"
	.sectionflags	@"SHF_NOTE_NV_CUINFO"
        /*0018*/ 	.short	0x0002
        /*001a*/ 	.short	0x0064
        /*001c*/ 	.short	0x0082
	.zero		2


//--------------------- .nv.info                  --------------------------
	.section	.nv.info,"",@"SHT_CUDA_INFO"
	.align	4


	//----- nvinfo : EIATTR_REGCOUNT
	.align		4
        /*0000*/ 	.byte	0x04, 0x2f
        /*0002*/ 	.short	(.L_1 - .L_0)
	.align		4
.L_0:
        /*0004*/ 	.word	index@(_Z4convPfS_S_iii)
        /*0008*/ 	.word	0x00000020


	//----- nvinfo : EIATTR_FRAME_SIZE
	.align		4
.L_1:
        /*000c*/ 	.byte	0x04, 0x11
        /*000e*/ 	.short	(.L_3 - .L_2)
	.align		4
.L_2:
        /*0010*/ 	.word	index@(_Z4convPfS_S_iii)
        /*0014*/ 	.word	0x00000000


	//----- nvinfo : EIATTR_MIN_STACK_SIZE
	.align		4
.L_3:
        /*0018*/ 	.byte	0x04, 0x12
        /*001a*/ 	.short	(.L_5 - .L_4)
	.align		4
.L_4:
        /*001c*/ 	.word	index@(_Z4convPfS_S_iii)
        /*0020*/ 	.word	0x00000000
.L_5:


//--------------------- .nv.compat                --------------------------
	.section	.nv.compat,"",@"SHT_CUDA_COMPAT_INFO"
	.align	4
        /*0000*/ 	.byte	0x02, 0x09, 0x00, 0x00, 0x02, 0x02, 0x01, 0x00, 0x02, 0x05, 0x05, 0x00, 0x03, 0x07, 0x01, 0x01
        /*0010*/ 	.byte	0x02, 0x03, 0x00, 0x00, 0x02, 0x06, 0x01, 0x00, 0x04, 0x0b, 0x08, 0x00, 0x09, 0x00, 0x00, 0x00
        /*0020*/ 	.byte	0x00, 0x00, 0x00, 0x00


//--------------------- .nv.info._Z4convPfS_S_iii --------------------------
	.section	.nv.info._Z4convPfS_S_iii,"",@"SHT_CUDA_INFO"
	.sectionflags	@""
	.align	4


	//----- nvinfo : EIATTR_CUDA_API_VERSION
	.align		4
        /*0000*/ 	.byte	0x04, 0x37
        /*0002*/ 	.short	(.L_7 - .L_6)
.L_6:
        /*0004*/ 	.word	0x00000082


	//----- nvinfo : EIATTR_KPARAM_INFO
	.align		4
.L_7:
        /*0008*/ 	.byte	0x04, 0x17
        /*000a*/ 	.short	(.L_9 - .L_8)
.L_8:
        /*000c*/ 	.word	0x00000000
        /*0010*/ 	.short	0x0005
        /*0012*/ 	.short	0x0020
        /*0014*/ 	.byte	0x00, 0xf0, 0x11, 0x00


	//----- nvinfo : EIATTR_KPARAM_INFO
	.align		4
.L_9:
        /*0018*/ 	.byte	0x04, 0x17
        /*001a*/ 	.short	(.L_11 - .L_10)
.L_10:
        /*001c*/ 	.word	0x00000000
        /*0020*/ 	.short	0x0004
        /*0022*/ 	.short	0x001c
        /*0024*/ 	.byte	0x00, 0xf0, 0x11, 0x00


	//----- nvinfo : EIATTR_KPARAM_INFO
	.align		4
.L_11:
        /*0028*/ 	.byte	0x04, 0x17
        /*002a*/ 	.short	(.L_13 - .L_12)
.L_12:
        /*002c*/ 	.word	0x00000000
        /*0030*/ 	.short	0x0003
        /*0032*/ 	.short	0x0018
        /*0034*/ 	.byte	0x00, 0xf0, 0x11, 0x00


	//----- nvinfo : EIATTR_KPARAM_INFO
	.align		4
.L_13:
        /*0038*/ 	.byte	0x04, 0x17
        /*003a*/ 	.short	(.L_15 - .L_14)
.L_14:
        /*003c*/ 	.word	0x00000000
        /*0040*/ 	.short	0x0002
        /*0042*/ 	.short	0x0010
        /*0044*/ 	.byte	0x00, 0xf5, 0x21, 0x00


	//----- nvinfo : EIATTR_KPARAM_INFO
	.align		4
.L_15:
        /*0048*/ 	.byte	0x04, 0x17
        /*004a*/ 	.short	(.L_17 - .L_16)
.L_16:
        /*004c*/ 	.word	0x00000000
        /*0050*/ 	.short	0x0001
        /*0052*/ 	.short	0x0008
        /*0054*/ 	.byte	0x00, 0xf5, 0x21, 0x00


	//----- nvinfo : EIATTR_KPARAM_INFO
	.align		4
.L_17:
        /*0058*/ 	.byte	0x04, 0x17
        /*005a*/ 	.short	(.L_19 - .L_18)
.L_18:
        /*005c*/ 	.word	0x00000000
        /*0060*/ 	.short	0x0000
        /*0062*/ 	.short	0x0000
        /*0064*/ 	.byte	0x00, 0xf5, 0x21, 0x00


	//----- nvinfo : EIATTR_SPARSE_MMA_MASK
	.align		4
.L_19:
        /*0068*/ 	.byte	0x03, 0x50
        /*006a*/ 	.short	0x0000


	//----- nvinfo : EIATTR_MAXREG_COUNT
	.align		4
        /*006c*/ 	.byte	0x03, 0x1b
        /*006e*/ 	.short	0x00ff


	//----- nvinfo : EIATTR_MERCURY_ISA_VERSION
	.align		4
        /*0070*/ 	.byte	0x03, 0x5f
        /*0072*/ 	.short	0x0101


	//----- nvinfo : EIATTR_VRC_CTA_INIT_COUNT
	.align		4
        /*0074*/ 	.byte	0x02, 0x4a
	.zero		1
	.zero		1


	//----- nvinfo : EIATTR_EXIT_INSTR_OFFSETS
	.align		4
        /*0078*/ 	.byte	0x04, 0x1c
        /*007a*/ 	.short	(.L_21 - .L_20)


	//   ....[0]....
.L_20:
        /*007c*/ 	.word	0x00000080


	//   ....[1]....
        /*0080*/ 	.word	0x000000b0


	//   ....[2]....
        /*0084*/ 	.word	0x00001270


	//----- nvinfo : EIATTR_CRS_STACK_SIZE
	.align		4
.L_21:
        /*0088*/ 	.byte	0x04, 0x1e
        /*008a*/ 	.short	(.L_23 - .L_22)
.L_22:
        /*008c*/ 	.word	0x00000000


	//----- nvinfo : EIATTR_CBANK_PARAM_SIZE
	.align		4
.L_23:
        /*0090*/ 	.byte	0x03, 0x19
        /*0092*/ 	.short	0x0024


	//----- nvinfo : EIATTR_PARAM_CBANK
	.align		4
        /*0094*/ 	.byte	0x04, 0x0a
        /*0096*/ 	.short	(.L_25 - .L_24)
	.align		4
.L_24:
        /*0098*/ 	.word	index@(.nv.constant0._Z4convPfS_S_iii)
        /*009c*/ 	.short	0x0380
        /*009e*/ 	.short	0x0024


	//----- nvinfo : EIATTR_SW_WAR
	.align		4
.L_25:
        /*00a0*/ 	.byte	0x04, 0x36
        /*00a2*/ 	.short	(.L_27 - .L_26)
.L_26:
        /*00a4*/ 	.word	0x00000008
.L_27:


//--------------------- .nv.callgraph             --------------------------
	.section	.nv.callgraph,"",@"SHT_CUDA_CALLGRAPH"
	.align	4
	.sectionentsize	8
	.align		4
        /*0000*/ 	.word	0x00000000
	.align		4
        /*0004*/ 	.word	0xffffffff
	.align		4
        /*0008*/ 	.word	0x00000000
	.align		4
        /*000c*/ 	.word	0xfffffffe
	.align		4
        /*0010*/ 	.word	0x00000000
	.align		4
        /*0014*/ 	.word	0xfffffffd
	.align		4
        /*0018*/ 	.word	0x00000000
	.align		4
        /*001c*/ 	.word	0xfffffffc


//--------------------- .text._Z4convPfS_S_iii    --------------------------
	.section	.text._Z4convPfS_S_iii,"ax",@progbits
	.align	128
        .global         _Z4convPfS_S_iii
        .type           _Z4convPfS_S_iii,@function
        .size           _Z4convPfS_S_iii,(.L_x_14 - _Z4convPfS_S_iii)
        .other          _Z4convPfS_S_iii,@"STO_CUDA_ENTRY STV_DEFAULT"
_Z4convPfS_S_iii:
.text._Z4convPfS_S_iii:
[----:B------:R-:W-:Y:S01]  /*0000*/  LDC R1, c[0x0][0x37c] ;  /* 0x0000df00ff017b82 */ /* 0x000fe20000000800 */
[----:B------:R-:W0:Y:S07]  /*0010*/  S2R R5, SR_TID.X ;  /* 0x0000000000057919 */ /* 0x000e2e0000002100 */
[----:B------:R-:W0:Y:S08]  /*0020*/  S2UR UR4, SR_CTAID.X ;  /* 0x00000000000479c3 */ /* 0x000e300000002500 */
[----:B------:R-:W0:Y:S08]  /*0030*/  LDC R0, c[0x0][0x360] ;  /* 0x0000d800ff007b82 */ /* 0x000e300000000800 */
[----:B------:R-:W1:Y:S01]  /*0040*/  LDC.64 R2, c[0x0][0x398] ;  /* 0x0000e600ff027b82 */ /* 0x000e620000000a00 */
[----:B0-----:R-:W-:-:S02]  /*0050*/  IMAD R5, R0, UR4, R5 ;  /* 0x0000000400057c24 */ /* 0x001fc4000f8e0205 */
[----:B-1----:R-:W-:-:S05]  /*0060*/  IMAD R0, R3, R2, RZ ;  /* 0x0000000203007224 */ /* 0x002fca00078e02ff */
[----:B------:R-:W-:-:S13]  /*0070*/  ISETP.GE.AND P0, PT, R5, R0, PT ;  /* 0x000000000500720c */ /* 0x000fda0003f06270 */
[----:B------:R-:W-:Y:S05]  /*0080*/  @P0 EXIT ;  /* 0x000000000000094d */ /* 0x000fea0003800000 */
[----:B------:R-:W0:Y:S02]  /*0090*/  LDC R10, c[0x0][0x3a0] ;  /* 0x0000e800ff0a7b82 */ /* 0x000e240000000800 */
[----:B0-----:R-:W-:-:S13]  /*00a0*/  ISETP.GE.AND P0, PT, R10, 0x1, PT ;  /* 0x000000010a00780c */ /* 0x001fda0003f06270 */
[----:B------:R-:W-:Y:S05]  /*00b0*/  @!P0 EXIT ;  /* 0x000000000000894d */ /* 0x000fea0003800000 */
[----:B------:R-:W-:Y:S01]  /*00c0*/  IABS R3, R2 ;  /* 0x0000000200037213 */ /* 0x000fe20000000000 */
[----:B------:R-:W0:Y:S01]  /*00d0*/  LDCU.64 UR6, c[0x0][0x358] ;  /* 0x00006b00ff0677ac */ /* 0x000e220008000a00 */
[----:B------:R-:W-:Y:S02]  /*00e0*/  SHF.R.U32.HI R11, RZ, 0x1, R10 ;  /* 0x00000001ff0b7819 */ /* 0x000fe4000001160a */
[----:B------:R-:W1:Y:S01]  /*00f0*/  I2F.RP R0, R3 ;  /* 0x0000000300007306 */ /* 0x000e620000209400 */
[C---:B------:R-:W-:Y:S01]  /*0100*/  LOP3.LUT R18, R10.reuse, 0x7, RZ, 0xc0, !PT ;  /* 0x000000070a127812 */ /* 0x040fe200078ec0ff */
[----:B------:R-:W-:Y:S01]  /*0110*/  UMOV UR4, URZ ;  /* 0x000000ff00047c82 */ /* 0x000fe20008000000 */
[C---:B------:R-:W-:Y:S02]  /*0120*/  LOP3.LUT R13, R10.reuse, 0x3, RZ, 0xc0, !PT ;  /* 0x000000030a0d7812 */ /* 0x040fe400078ec0ff */
[----:B------:R-:W-:-:S03]  /*0130*/  LOP3.LUT R10, R10, 0x7ffffff8, RZ, 0xc0, !PT ;  /* 0x7ffffff80a0a7812 */ /* 0x000fc600078ec0ff */
[----:B-1----:R-:W1:Y:S02]  /*0140*/  MUFU.RCP R0, R0 ;  /* 0x0000000000007308 */ /* 0x002e640000001000 */
[----:B-1----:R-:W-:-:S06]  /*0150*/  VIADD R6, R0, 0xffffffe ;  /* 0x0ffffffe00067836 */ /* 0x002fcc0000000000 */
[----:B------:R1:W2:Y:S02]  /*0160*/  F2I.FTZ.U32.TRUNC.NTZ R7, R6 ;  /* 0x0000000600077305 */ /* 0x0002a4000021f000 */
[----:B-1----:R-:W-:Y:S02]  /*0170*/  IMAD.MOV.U32 R6, RZ, RZ, RZ ;  /* 0x000000ffff067224 */ /* 0x002fe400078e00ff */
[----:B--2---:R-:W-:-:S04]  /*0180*/  IMAD.MOV R4, RZ, RZ, -R7 ;  /* 0x000000ffff047224 */ /* 0x004fc800078e0a07 */
[----:B------:R-:W-:Y:S01]  /*0190*/  IMAD R9, R4, R3, RZ ;  /* 0x0000000304097224 */ /* 0x000fe200078e02ff */
[----:B------:R-:W-:-:S03]  /*01a0*/  IABS R4, R5 ;  /* 0x0000000500047213 */ /* 0x000fc60000000000 */
[----:B------:R-:W-:-:S06]  /*01b0*/  IMAD.HI.U32 R7, R7, R9, R6 ;  /* 0x0000000907077227 */ /* 0x000fcc00078e0006 */
[----:B------:R-:W-:-:S04]  /*01c0*/  IMAD.HI.U32 R7, R7, R4, RZ ;  /* 0x0000000407077227 */ /* 0x000fc800078e00ff */
[----:B------:R-:W-:-:S04]  /*01d0*/  IMAD.MOV R0, RZ, RZ, -R7 ;  /* 0x000000ffff007224 */ /* 0x000fc800078e0a07 */
[----:B------:R-:W-:-:S05]  /*01e0*/  IMAD R0, R3, R0, R4 ;  /* 0x0000000003007224 */ /* 0x000fca00078e0204 */
[----:B------:R-:W-:-:S13]  /*01f0*/  ISETP.GT.U32.AND P1, PT, R3, R0, PT ;  /* 0x000000000300720c */ /* 0x000fda0003f24070 */
[----:B------:R-:W-:Y:S02]  /*0200*/  @!P1 IMAD.IADD R0, R0, 0x1, -R3 ;  /* 0x0000000100009824 */ /* 0x000fe400078e0a03 */
[----:B------:R-:W-:Y:S01]  /*0210*/  @!P1 VIADD R7, R7, 0x1 ;  /* 0x0000000107079836 */ /* 0x000fe20000000000 */
[----:B------:R-:W-:Y:S02]  /*0220*/  ISETP.NE.AND P1, PT, R2, RZ, PT ;  /* 0x000000ff0200720c */ /* 0x000fe40003f25270 */
[----:B------:R-:W-:Y:S02]  /*0230*/  ISETP.GE.U32.AND P0, PT, R0, R3, PT ;  /* 0x000000030000720c */ /* 0x000fe40003f06070 */
[----:B------:R-:W-:-:S04]  /*0240*/  LOP3.LUT R0, R5, R2, RZ, 0x3c, !PT ;  /* 0x0000000205007212 */ /* 0x000fc800078e3cff */
[----:B------:R-:W-:-:S07]  /*0250*/  ISETP.GE.AND P2, PT, R0, RZ, PT ;  /* 0x000000ff0000720c */ /* 0x000fce0003f46270 */
[----:B------:R-:W-:-:S04]  /*0260*/  @P0 VIADD R7, R7, 0x1 ;  /* 0x0000000107070836 */ /* 0x000fc80000000000 */
[----:B------:R-:W-:Y:S02]  /*0270*/  IMAD.MOV.U32 R12, RZ, RZ, R7 ;  /* 0x000000ffff0c7224 */ /* 0x000fe400078e0007 */
[----:B------:R-:W1:Y:S02]  /*0280*/  LDC.64 R6, c[0x0][0x390] ;  /* 0x0000e400ff067b82 */ /* 0x000e640000000a00 */
[----:B------:R-:W-:Y:S01]  /*0290*/  @!P2 IMAD.MOV R12, RZ, RZ, -R12 ;  /* 0x000000ffff0ca224 */ /* 0x000fe200078e0a0c */
[----:B------:R-:W-:-:S05]  /*02a0*/  @!P1 LOP3.LUT R12, RZ, R2, RZ, 0x33, !PT ;  /* 0x00000002ff0c9212 */ /* 0x000fca00078e33ff */
[----:B------:R-:W-:Y:S02]  /*02b0*/  IMAD.MOV R0, RZ, RZ, -R12 ;  /* 0x000000ffff007224 */ /* 0x000fe400078e0a0c */
[----:B------:R-:W-:Y:S02]  /*02c0*/  IMAD.IADD R12, R12, 0x1, -R11 ;  /* 0x000000010c0c7824 */ /* 0x000fe400078e0a0b */
[----:B------:R-:W-:Y:S02]  /*02d0*/  IMAD R2, R2, R0, R5 ;  /* 0x0000000002027224 */ /* 0x000fe400078e0205 */
[----:B------:R-:W-:Y:S02]  /*02e0*/  VIADD R0, R18, 0xffffffff ;  /* 0xffffffff12007836 */ /* 0x000fe40000000000 */
[----:B------:R-:W-:-:S03]  /*02f0*/  IMAD.IADD R11, R2, 0x1, -R11 ;  /* 0x00000001020b7824 */ /* 0x000fc600078e0a0b */
[----:B------:R-:W-:Y:S02]  /*0300*/  ISETP.GE.U32.AND P3, PT, R0, 0x3, PT ;  /* 0x000000030000780c */ /* 0x000fe40003f66070 */
[----:B------:R-:W-:Y:S01]  /*0310*/  SHF.R.S32.HI R9, RZ, 0x1f, R11 ;  /* 0x0000001fff097819 */ /* 0x000fe2000001140b */
[----:B01----:R-:W-:-:S10]  /*0320*/  IMAD.WIDE R2, R5, 0x4, R6 ;  /* 0x0000000405027825 */ /* 0x003fd400078e0206 */
.L_x_12:
[----:B0-----:R-:W0:Y:S01]  /*0330*/  LDCU UR9, c[0x0][0x3a0] ;  /* 0x00007400ff0977ac */ /* 0x001e220008000800 */
[----:B------:R-:W-:Y:S02]  /*0340*/  VIADD R8, R12, UR4 ;  /* 0x000000040c087c36 */ /* 0x000fe40008000000 */
[----:B------:R-:W-:Y:S01]  /*0350*/  IMAD.MOV.U32 R16, RZ, RZ, RZ ;  /* 0x000000ffff107224 */ /* 0x000fe200078e00ff */
[----:B-1----:R-:W1:Y:S01]  /*0360*/  LDCU UR5, c[0x0][0x398] ;  /* 0x00007300ff0577ac */ /* 0x002e620008000800 */
[----:B0-----:R-:W-:Y:S02]  /*0370*/  UISETP.GE.U32.AND UP1, UPT, UR9, 0x8, UPT ;  /* 0x000000080900788c */ /* 0x001fe4000bf26070 */
[----:B------:R-:W-:Y:S02]  /*0380*/  UIMAD UR8, UR4, UR9, URZ ;  /* 0x00000009040872a4 */ /* 0x000fe4000f8e02ff */
[----:B------:R-:W-:Y:S01]  /*0390*/  UIADD3 UR4, UPT, UPT, UR4, 0x1, URZ ;  /* 0x0000000104047890 */ /* 0x000fe2000fffe0ff */
[----:B-1----:R-:W-:-:S03]  /*03a0*/  IMAD R0, R8, UR5, RZ ;  /* 0x0000000508007c24 */ /* 0x002fc6000f8e02ff */
[----:B------:R-:W-:Y:S01]  /*03b0*/  UISETP.NE.AND UP0, UPT, UR4, UR9, UPT ;  /* 0x000000090400728c */ /* 0x000fe2000bf05270 */
[----:B------:R-:W-:Y:S10]  /*03c0*/  BRA.U !UP1, `(.L_x_0) ;  /* 0x0000000509947547 */ /* 0x000ff4000b800000 */
[----:B------:R-:W0:Y:S01]  /*03d0*/  LDC.64 R6, c[0x0][0x380] ;  /* 0x0000e000ff067b82 */ /* 0x000e220000000a00 */
[----:B------:R-:W1:Y:S01]  /*03e0*/  LDCU UR9, c[0x0][0x39c] ;  /* 0x00007380ff0977ac */ /* 0x000e620008000800 */
[----:B------:R-:W-:Y:S01]  /*03f0*/  SHF.R.S32.HI R20, RZ, 0x1f, R0 ;  /* 0x0000001fff147819 */ /* 0x000fe20000011400 */
[----:B------:R-:W-:Y:S01]  /*0400*/  IMAD.MOV.U32 R21, RZ, RZ, RZ ;  /* 0x000000ffff157224 */ /* 0x000fe200078e00ff */
[----:B------:R-:W2:Y:S04]  /*0410*/  LDCU UR5, c[0x0][0x398] ;  /* 0x00007300ff0577ac */ /* 0x000ea80008000800 */
[----:B------:R-:W3:Y:S01]  /*0420*/  LDC.64 R4, c[0x0][0x388] ;  /* 0x0000e200ff047b82 */ /* 0x000ee20000000a00 */
[----:B-1----:R-:W-:-:S13]  /*0430*/  ISETP.GE.AND P2, PT, R8, UR9, PT ;  /* 0x0000000908007c0c */ /* 0x002fda000bf46270 */
.L_x_3:
[----:B0-----:R-:W-:Y:S01]  /*0440*/  IMAD.IADD R19, R11, 0x1, R21 ;  /* 0x000000010b137824 */ /* 0x001fe200078e0215 */
[----:B-1----:R-:W1:Y:S04]  /*0450*/  LDC.64 R16, c[0x0][0x380] ;  /* 0x0000e000ff107b82 */ /* 0x002e680000000a00 */
[----:B--2---:R-:W-:Y:S02]  /*0460*/  ISETP.GE.OR P0, PT, R19, UR5, P2 ;  /* 0x0000000513007c0c */ /* 0x004fe40009706670 */
[----:B------:R-:W-:Y:S02]  /*0470*/  LOP3.LUT R22, R8, R19, RZ, 0xfc, !PT ;  /* 0x0000001308167212 */ /* 0x000fe400078efcff */
[----:B------:R-:W2:Y:S02]  /*0480*/  LDC.64 R14, c[0x0][0x388] ;  /* 0x0000e200ff0e7b82 */ /* 0x000ea40000000a00 */
[----:B------:R-:W-:-:S13]  /*0490*/  ISETP.LT.OR P0, PT, R22, RZ, P0 ;  /* 0x000000ff1600720c */ /* 0x000fda0000701670 */
[----:B------:R-:W-:Y:S02]  /*04a0*/  @!P0 IMAD.IADD R23, R0, 0x1, R19 ;  /* 0x0000000100178824 */ /* 0x000fe400078e0213 */
[----:B------:R-:W-:Y:S02]  /*04b0*/  @!P0 VIADD R25, R21, UR8 ;  /* 0x0000000815198c36 */ /* 0x000fe40008000000 */
[----:B-1----:R-:W-:-:S04]  /*04c0*/  @!P0 IMAD.WIDE R16, R23, 0x4, R16 ;  /* 0x0000000417108825 */ /* 0x002fc800078e0210 */
[----:B--2---:R-:W-:Y:S02]  /*04d0*/  @!P0 IMAD.WIDE.U32 R14, R25, 0x4, R14 ;  /* 0x00000004190e8825 */ /* 0x004fe400078e000e */
[----:B------:R-:W2:Y:S04]  /*04e0*/  @!P0 LDG.E R16, desc[UR6][R16.64] ;  /* 0x0000000610108981 */ /* 0x000ea8000c1e1900 */
[----:B------:R-:W2:Y:S04]  /*04f0*/  @!P0 LDG.E R25, desc[UR6][R2.64] ;  /* 0x0000000602198981 */ /* 0x000ea8000c1e1900 */
[----:B------:R3:W2:Y:S01]  /*0500*/  @!P0 LDG.E R15, desc[UR6][R14.64] ;  /* 0x000000060e0f8981 */ /* 0x0006a2000c1e1900 */
[----:B------:R-:W-:Y:S01]  /*0510*/  VIADD R23, R19, 0x1 ;  /* 0x0000000113177836 */ /* 0x000fe20000000000 */
[----:B------:R-:W-:-:S02]  /*0520*/  SHF.R.S32.HI R26, RZ, 0x1f, R21 ;  /* 0x0000001fff1a7819 */ /* 0x000fc40000011415 */
[----:B------:R-:W-:Y:S02]  /*0530*/  IADD3 R22, P4, P5, R0, R11, R21 ;  /* 0x0000000b00167210 */ /* 0x000fe40007d9e015 */
[----:B------:R-:W-:Y:S02]  /*0540*/  ISETP.GE.OR P1, PT, R23, UR5, P2 ;  /* 0x0000000517007c0c */ /* 0x000fe40009726670 */
[----:B------:R-:W-:Y:S02]  /*0550*/  LOP3.LUT R24, R8, R23, RZ, 0xfc, !PT ;  /* 0x0000001708187212 */ /* 0x000fe400078efcff */
[----:B------:R-:W-:Y:S02]  /*0560*/  IADD3 R23, P6, PT, R21, UR8, RZ ;  /* 0x0000000815177c10 */ /* 0x000fe4000ffde0ff */
[----:B------:R-:W-:Y:S02]  /*0570*/  ISETP.LT.OR P1, PT, R24, RZ, P1 ;  /* 0x000000ff1800720c */ /* 0x000fe40000f21670 */
[--C-:B------:R-:W-:Y:S01]  /*0580*/  IADD3.X R24, PT, PT, R20, R9, R26.reuse, P4, P5 ;  /* 0x0000000914187210 */ /* 0x100fe200027ea41a */
[----:B------:R-:W-:Y:S01]  /*0590*/  IMAD.X R26, RZ, RZ, R26, P6 ;  /* 0x000000ffff1a7224 */ /* 0x000fe200030e061a */
[----:B---3--:R-:W-:Y:S01]  /*05a0*/  LEA R14, P5, R23, R4, 0x2 ;  /* 0x00000004170e7211 */ /* 0x008fe200078a10ff */
[----:B--2---:R-:W-:Y:S01]  /*05b0*/  @!P0 FFMA R25, R16, R15, R25 ;  /* 0x0000000f10198223 */ /* 0x004fe20000000019 */
[----:B0-----:R-:W-:-:S02]  /*05c0*/  LEA R16, P4, R22, R6, 0x2 ;  /* 0x0000000616107211 */ /* 0x001fc400078810ff */
[----:B------:R-:W-:Y:S02]  /*05d0*/  LEA.HI.X R15, R23, R5, R26, 0x2, P5 ;  /* 0x00000005170f7211 */ /* 0x000fe400028f141a */
[----:B------:R-:W-:Y:S01]  /*05e0*/  LEA.HI.X R17, R22, R7, R24, 0x2, P4 ;  /* 0x0000000716117211 */ /* 0x000fe200020f1418 */
[----:B------:R0:W-:Y:S04]  /*05f0*/  @!P0 STG.E desc[UR6][R2.64], R25 ;  /* 0x0000001902008986 */ /* 0x0001e8000c101906 */
[----:B------:R-:W2:Y:S04]  /*0600*/  @!P1 LDG.E R22, desc[UR6][R16.64+0x4] ;  /* 0x0000040610169981 */ /* 0x000ea8000c1e1900 */
[----:B------:R-:W2:Y:S04]  /*0610*/  @!P1 LDG.E R23, desc[UR6][R14.64+0x4] ;  /* 0x000004060e179981 */ /* 0x000ea8000c1e1900 */
[----:B------:R-:W2:Y:S01]  /*0620*/  @!P1 LDG.E R29, desc[UR6][R2.64] ;  /* 0x00000006021d9981 */ /* 0x000ea2000c1e1900 */
[----:B------:R-:W-:-:S05]  /*0630*/  VIADD R27, R19, 0x2 ;  /* 0x00000002131b7836 */ /* 0x000fca0000000000 */
[----:B------:R-:W-:Y:S02]  /*0640*/  ISETP.GE.OR P0, PT, R27, UR5, P2 ;  /* 0x000000051b007c0c */ /* 0x000fe40009706670 */
[----:B------:R-:W-:-:S04]  /*0650*/  LOP3.LUT R27, R8, R27, RZ, 0xfc, !PT ;  /* 0x0000001b081b7212 */ /* 0x000fc800078efcff */
[----:B------:R-:W-:Y:S01]  /*0660*/  ISETP.LT.OR P0, PT, R27, RZ, P0 ;  /* 0x000000ff1b00720c */ /* 0x000fe20000701670 */
[----:B--2---:R-:W-:-:S05]  /*0670*/  @!P1 FFMA R23, R22, R23, R29 ;  /* 0x0000001716179223 */ /* 0x004fca000000001d */
[----:B------:R1:W-:Y:S07]  /*0680*/  @!P1 STG.E desc[UR6][R2.64], R23 ;  /* 0x0000001702009986 */ /* 0x0003ee000c101906 */
[----:B------:R-:W2:Y:S04]  /*0690*/  @!P0 LDG.E R22, desc[UR6][R16.64+0x8] ;  /* 0x0000080610168981 */ /* 0x000ea8000c1e1900 */
[----:B0-----:R-:W2:Y:S04]  /*06a0*/  @!P0 LDG.E R25, desc[UR6][R14.64+0x8] ;  /* 0x000008060e198981 */ /* 0x001ea8000c1e1900 */
        /* <DEDUP_REMOVED lines=8> */
[----:B-1----:R-:W2:Y:S04]  /*0730*/  @!P1 LDG.E R23, desc[UR6][R14.64+0xc] ;  /* 0x00000c060e179981 */ /* 0x002ea8000c1e1900 */
        /* <DEDUP_REMOVED lines=23> */
[----:B------:R-:W-:Y:S02]  /*08b0*/  VIADD R19, R19, 0x7 ;  /* 0x0000000713137836 */ /* 0x000fe40000000000 */
[----:B--2---:R-:W-:-:S05]  /*08c0*/  @!P1 FFMA R23, R22, R23, R29 ;  /* 0x0000001716179223 */ /* 0x004fca000000001d */
[----:B------:R1:W-:Y:S05]  /*08d0*/  @!P1 STG.E desc[UR6][R2.64], R23 ;  /* 0x0000001702009986 */ /* 0x0003ea000c101906 */
[----:B------:R-:W2:Y:S04]  /*08e0*/  @!P0 LDG.E R22, desc[UR6][R16.64+0x18] ;  /* 0x0000180610168981 */ /* 0x000ea8000c1e1900 */
[----:B0-----:R-:W2:Y:S04]  /*08f0*/  @!P0 LDG.E R25, desc[UR6][R14.64+0x18] ;  /* 0x000018060e198981 */ /* 0x001ea8000c1e1900 */
[----:B------:R-:W2:Y:S01]  /*0900*/  @!P0 LDG.E R27, desc[UR6][R2.64] ;  /* 0x00000006021b8981 */ /* 0x000ea2000c1e1900 */
[----:B------:R-:W-:-:S02]  /*0910*/  ISETP.GE.OR P1, PT, R19, UR5, P2 ;  /* 0x0000000513007c0c */ /* 0x000fc40009726670 */
[----:B------:R-:W-:-:S04]  /*0920*/  LOP3.LUT R19, R8, R19, RZ, 0xfc, !PT ;  /* 0x0000001308137212 */ /* 0x000fc800078efcff */
[----:B------:R-:W-:Y:S01]  /*0930*/  ISETP.LT.OR P1, PT, R19, RZ, P1 ;  /* 0x000000ff1300720c */ /* 0x000fe20000f21670 */
[----:B------:R-:W-:Y:S01]  /*0940*/  VIADD R21, R21, 0x8 ;  /* 0x0000000815157836 */ /* 0x000fe20000000000 */
[----:B------:R-:W-:Y:S01]  /*0950*/  BSSY.RECONVERGENT B0, `(.L_x_1) ;  /* 0x000000a000007945 */ /* 0x000fe20003800200 */
[----:B--2---:R-:W-:-:S05]  /*0960*/  @!P0 FFMA R25, R22, R25, R27 ;  /* 0x0000001916198223 */ /* 0x004fca000000001b */
[----:B------:R1:W-:Y:S01]  /*0970*/  @!P0 STG.E desc[UR6][R2.64], R25 ;  /* 0x0000001902008986 */ /* 0x0003e2000c101906 */
[----:B------:R-:W-:-:S04]  /*0980*/  ISETP.NE.AND P0, PT, R21, R10, PT ;  /* 0x0000000a1500720c */ /* 0x000fc80003f05270 */
[----:B------:R-:W-:Y:S09]  /*0990*/  @P1 BRA `(.L_x_2) ;  /* 0x0000000000141947 */ /* 0x000ff20003800000 */
[----:B------:R-:W2:Y:S04]  /*09a0*/  LDG.E R16, desc[UR6][R16.64+0x1c] ;  /* 0x00001c0610107981 */ /* 0x000ea8000c1e1900 */
[----:B------:R-:W2:Y:S04]  /*09b0*/  LDG.E R15, desc[UR6][R14.64+0x1c] ;  /* 0x00001c060e0f7981 */ /* 0x000ea8000c1e1900 */
[----:B------:R-:W2:Y:S02]  /*09c0*/  LDG.E R19, desc[UR6][R2.64] ;  /* 0x0000000602137981 */ /* 0x000ea4000c1e1900 */
[----:B--2---:R-:W-:-:S05]  /*09d0*/  FFMA R19, R16, R15, R19 ;  /* 0x0000000f10137223 */ /* 0x004fca0000000013 */
[----:B------:R0:W-:Y:S02]  /*09e0*/  STG.E desc[UR6][R2.64], R19 ;  /* 0x0000001302007986 */ /* 0x0001e4000c101906 */
.L_x_2:
[----:B------:R-:W-:Y:S05]  /*09f0*/  BSYNC.RECONVERGENT B0 ;  /* 0x0000000000007941 */ /* 0x000fea0003800200 */
.L_x_1:
[----:B------:R-:W-:Y:S05]  /*0a00*/  @P0 BRA `(.L_x_3) ;  /* 0xfffffff8008c0947 */ /* 0x000fea000383ffff */
[----:B------:R-:W-:-:S07]  /*0a10*/  IMAD.MOV.U32 R16, RZ, RZ, R10 ;  /* 0x000000ffff107224 */ /* 0x000fce00078e000a */
.L_x_0:
[----:B------:R-:W-:-:S13]  /*0a20*/  ISETP.NE.AND P0, PT, R18, RZ, PT ;  /* 0x000000ff1200720c */ /* 0x000fda0003f05270 */
[----:B------:R-:W-:Y:S05]  /*0a30*/  @!P0 BRA `(.L_x_4) ;  /* 0x0000000800088947 */ /* 0x000fea0003800000 */
[----:B------:R-:W-:Y:S05]  /*0a40*/  @!P3 BRA `(.L_x_5) ;  /* 0x0000000000ecb947 */ /* 0x000fea0003800000 */
[----:B------:R-:W2:Y:S01]  /*0a50*/  LDCU UR9, c[0x0][0x39c] ;  /* 0x00007380ff0977ac */ /* 0x000ea20008000800 */
[----:B------:R-:W-:Y:S01]  /*0a60*/  IMAD.IADD R17, R11, 0x1, R16 ;  /* 0x000000010b117824 */ /* 0x000fe200078e0210 */
[----:B------:R-:W3:Y:S04]  /*0a70*/  LDC.64 R14, c[0x0][0x380] ;  /* 0x0000e000ff0e7b82 */ /* 0x000ee80000000a00 */
[----:B------:R-:W-:-:S04]  /*0a80*/  LOP3.LUT R4, R8, R17, RZ, 0xfc, !PT ;  /* 0x0000001108047212 */ /* 0x000fc800078efcff */
[----:B------:R-:W4:Y:S01]  /*0a90*/  LDC.64 R20, c[0x0][0x388] ;  /* 0x0000e200ff147b82 */ /* 0x000f220000000a00 */
[----:B--2---:R-:W-:-:S04]  /*0aa0*/  ISETP.GE.AND P0, PT, R8, UR9, PT ;  /* 0x0000000908007c0c */ /* 0x004fc8000bf06270 */
[----:B------:R-:W-:-:S04]  /*0ab0*/  ISETP.GE.OR P1, PT, R17, UR5, P0 ;  /* 0x0000000511007c0c */ /* 0x000fc80008726670 */
[----:B------:R-:W-:-:S13]  /*0ac0*/  ISETP.LT.OR P1, PT, R4, RZ, P1 ;  /* 0x000000ff0400720c */ /* 0x000fda0000f21670 */
[----:B------:R-:W-:Y:S01]  /*0ad0*/  @!P1 IMAD.IADD R5, R0, 0x1, R17 ;  /* 0x0000000100059824 */ /* 0x000fe200078e0211 */
[----:B0-----:R-:W2:Y:S01]  /*0ae0*/  @!P1 LDG.E R19, desc[UR6][R2.64] ;  /* 0x0000000602139981 */ /* 0x001ea2000c1e1900 */
[----:B------:R-:W-:Y:S02]  /*0af0*/  @!P1 VIADD R7, R16, UR8 ;  /* 0x0000000810079c36 */ /* 0x000fe40008000000 */
[----:B---3--:R-:W-:Y:S02]  /*0b00*/  @!P1 IMAD.WIDE R14, R5, 0x4, R14 ;  /* 0x00000004050e9825 */ /* 0x008fe400078e020e */
[----:B------:R-:W0:Y:S02]  /*0b10*/  LDC.64 R4, c[0x0][0x388] ;  /* 0x0000e200ff047b82 */ /* 0x000e240000000a00 */
[----:B----4-:R-:W-:Y:S02]  /*0b20*/  @!P1 IMAD.WIDE.U32 R20, R7, 0x4, R20 ;  /* 0x0000000407149825 */ /* 0x010fe400078e0014 */
[----:B------:R3:W2:Y:S04]  /*0b30*/  @!P1 LDG.E R14, desc[UR6][R14.64] ;  /* 0x000000060e0e9981 */ /* 0x0006a8000c1e1900 */
[----:B------:R-:W2:Y:S01]  /*0b40*/  @!P1 LDG.E R20, desc[UR6][R20.64] ;  /* 0x0000000614149981 */ /* 0x000ea2000c1e1900 */
[----:B------:R-:W4:Y:S01]  /*0b50*/  LDC.64 R6, c[0x0][0x380] ;  /* 0x0000e000ff067b82 */ /* 0x000f220000000a00 */
[----:B-1----:R-:W-:Y:S01]  /*0b60*/  VIADD R23, R17, 0x1 ;  /* 0x0000000111177836 */ /* 0x002fe20000000000 */
[----:B------:R-:W-:-:S04]  /*0b70*/  SHF.R.S32.HI R26, RZ, 0x1f, R0 ;  /* 0x0000001fff1a7819 */ /* 0x000fc80000011400 */
[----:B------:R-:W-:Y:S02]  /*0b80*/  ISETP.GE.OR P2, PT, R23, UR5, P0 ;  /* 0x0000000517007c0c */ /* 0x000fe40008746670 */
[----:B------:R-:W-:Y:S02]  /*0b90*/  LOP3.LUT R24, R8, R23, RZ, 0xfc, !PT ;  /* 0x0000001708187212 */ /* 0x000fe400078efcff */
[----:B------:R-:W-:Y:S02]  /*0ba0*/  IADD3 R23, P6, PT, R16, UR8, RZ ;  /* 0x0000000810177c10 */ /* 0x000fe4000ffde0ff */
[----:B------:R-:W-:Y:S02]  /*0bb0*/  IADD3 R22, P4, P5, R0, R11, R16 ;  /* 0x0000000b00167210 */ /* 0x000fe40007d9e010 */
[----:B------:R-:W-:Y:S01]  /*0bc0*/  ISETP.LT.OR P2, PT, R24, RZ, P2 ;  /* 0x000000ff1800720c */ /* 0x000fe20001741670 */
[----:B------:R-:W-:Y:S01]  /*0bd0*/  IMAD.X R24, RZ, RZ, RZ, P6 ;  /* 0x000000ffff187224 */ /* 0x000fe200030e06ff */
[----:B---3--:R-:W-:-:S02]  /*0be0*/  IADD3.X R15, PT, PT, R26, R9, RZ, P4, P5 ;  /* 0x000000091a0f7210 */ /* 0x008fc400027ea4ff */
[C---:B0-----:R-:W-:Y:S02]  /*0bf0*/  LEA R4, P5, R23.reuse, R4, 0x2 ;  /* 0x0000000417047211 */ /* 0x041fe400078a10ff */
[C---:B----4-:R-:W-:Y:S02]  /*0c00*/  LEA R6, P4, R22.reuse, R6, 0x2 ;  /* 0x0000000616067211 */ /* 0x050fe400078810ff */
[----:B------:R-:W-:Y:S02]  /*0c10*/  LEA.HI.X R5, R23, R5, R24, 0x2, P5 ;  /* 0x0000000517057211 */ /* 0x000fe400028f1418 */
[----:B------:R-:W-:Y:S01]  /*0c20*/  LEA.HI.X R7, R22, R7, R15, 0x2, P4 ;  /* 0x0000000716077211 */ /* 0x000fe200020f140f */
[----:B--2---:R-:W-:-:S05]  /*0c30*/  @!P1 FFMA R19, R14, R20, R19 ;  /* 0x000000140e139223 */ /* 0x004fca0000000013 */
        /* <DEDUP_REMOVED lines=17> */
[----:B------:R-:W-:Y:S01]  /*0d50*/  BSSY.RECONVERGENT B0, `(.L_x_6) ;  /* 0x0000009000007945 */ /* 0x000fe20003800200 */
[----:B--2---:R-:W-:-:S05]  /*0d60*/  @!P1 FFMA R19, R14, R19, R21 ;  /* 0x000000130e139223 */ /* 0x004fca0000000015 */
[----:B------:R1:W-:Y:S06]  /*0d70*/  @!P1 STG.E desc[UR6][R2.64], R19 ;  /* 0x0000001302009986 */ /* 0x0003ec000c101906 */
[----:B------:R-:W-:Y:S05]  /*0d80*/  @P0 BRA `(.L_x_7) ;  /* 0x0000000000140947 */ /* 0x000fea0003800000 */
[----:B------:R-:W2:Y:S04]  /*0d90*/  LDG.E R6, desc[UR6][R6.64+0xc] ;  /* 0x00000c0606067981 */ /* 0x000ea8000c1e1900 */
[----:B------:R-:W2:Y:S04]  /*0da0*/  LDG.E R5, desc[UR6][R4.64+0xc] ;  /* 0x00000c0604057981 */ /* 0x000ea8000c1e1900 */
[----:B-1----:R-:W2:Y:S02]  /*0db0*/  LDG.E R15, desc[UR6][R2.64] ;  /* 0x00000006020f7981 */ /* 0x002ea4000c1e1900 */
[----:B--2---:R-:W-:-:S05]  /*0dc0*/  FFMA R15, R6, R5, R15 ;  /* 0x00000005060f7223 */ /* 0x004fca000000000f */
[----:B------:R0:W-:Y:S02]  /*0dd0*/  STG.E desc[UR6][R2.64], R15 ;  /* 0x0000000f02007986 */ /* 0x0001e4000c101906 */
.L_x_7:
[----:B------:R-:W-:Y:S05]  /*0de0*/  BSYNC.RECONVERGENT B0 ;  /* 0x0000000000007941 */ /* 0x000fea0003800200 */
.L_x_6:
[----:B------:R-:W-:-:S07]  /*0df0*/  VIADD R16, R16, 0x4 ;  /* 0x0000000410107836 */ /* 0x000fce0000000000 */
.L_x_5:
[----:B------:R-:W-:-:S13]  /*0e00*/  ISETP.NE.AND P0, PT, R13, RZ, PT ;  /* 0x000000ff0d00720c */ /* 0x000fda0003f05270 */
[----:B------:R-:W-:Y:S05]  /*0e10*/  @!P0 BRA `(.L_x_4) ;  /* 0x0000000400108947 */ /* 0x000fea0003800000 */
[----:B------:R-:W-:-:S13]  /*0e20*/  ISETP.NE.AND P0, PT, R13, 0x1, PT ;  /* 0x000000010d00780c */ /* 0x000fda0003f05270 */
[----:B------:R-:W-:Y:S05]  /*0e30*/  @!P0 BRA `(.L_x_8) ;  /* 0x0000000000ac8947 */ /* 0x000fea0003800000 */
[----:B------:R-:W2:Y:S01]  /*0e40*/  LDCU UR9, c[0x0][0x39c] ;  /* 0x00007380ff0977ac */ /* 0x000ea20008000800 */
[----:B------:R-:W-:Y:S01]  /*0e50*/  IMAD.IADD R17, R11, 0x1, R16 ;  /* 0x000000010b117824 */ /* 0x000fe200078e0210 */
[----:B------:R-:W3:Y:S04]  /*0e60*/  LDC.64 R6, c[0x0][0x380] ;  /* 0x0000e000ff067b82 */ /* 0x000ee80000000a00 */
[----:B------:R-:W-:Y:S02]  /*0e70*/  ISETP.GE.AND P0, PT, R17, UR5, PT ;  /* 0x0000000511007c0c */ /* 0x000fe4000bf06270 */
[C---:B------:R-:W-:Y:S02]  /*0e80*/  LOP3.LUT R14, R8.reuse, R17, RZ, 0xfc, !PT ;  /* 0x00000011080e7212 */ /* 0x040fe400078efcff */
[----:B------:R-:W4:Y:S01]  /*0e90*/  LDC.64 R4, c[0x0][0x388] ;  /* 0x0000e200ff047b82 */ /* 0x000f220000000a00 */
[----:B--2---:R-:W-:-:S04]  /*0ea0*/  ISETP.GE.OR P0, PT, R8, UR9, P0 ;  /* 0x0000000908007c0c */ /* 0x004fc80008706670 */
[----:B------:R-:W-:-:S13]  /*0eb0*/  ISETP.LT.OR P0, PT, R14, RZ, P0 ;  /* 0x000000ff0e00720c */ /* 0x000fda0000701670 */
[----:B01----:R-:W-:Y:S02]  /*0ec0*/  @!P0 IMAD.IADD R15, R0, 0x1, R17 ;  /* 0x00000001000f8824 */ /* 0x003fe400078e0211 */
[----:B------:R-:W-:Y:S02]  /*0ed0*/  @!P0 VIADD R19, R16, UR8 ;  /* 0x0000000810138c36 */ /* 0x000fe40008000000 */
[----:B---3--:R-:W-:Y:S02]  /*0ee0*/  @!P0 IMAD.WIDE R6, R15, 0x4, R6 ;  /* 0x000000040f068825 */ /* 0x008fe400078e0206 */
[----:B------:R-:W2:Y:S02]  /*0ef0*/  @!P0 LDG.E R15, desc[UR6][R2.64] ;  /* 0x00000006020f8981 */ /* 0x000ea4000c1e1900 */
[----:B----4-:R-:W-:Y:S02]  /*0f00*/  @!P0 IMAD.WIDE.U32 R4, R19, 0x4, R4 ;  /* 0x0000000413048825 */ /* 0x010fe400078e0004 */
[----:B------:R-:W2:Y:S04]  /*0f10*/  @!P0 LDG.E R6, desc[UR6][R6.64] ;  /* 0x0000000606068981 */ /* 0x000ea8000c1e1900 */
[----:B------:R-:W2:Y:S01]  /*0f20*/  @!P0 LDG.E R5, desc[UR6][R4.64] ;  /* 0x0000000604058981 */ /* 0x000ea2000c1e1900 */
[----:B------:R-:W-:-:S05]  /*0f30*/  VIADD R17, R17, 0x1 ;  /* 0x0000000111117836 */ /* 0x000fca0000000000 */
[----:B------:R-:W-:Y:S02]  /*0f40*/  ISETP.GE.AND P1, PT, R17, UR5, PT ;  /* 0x0000000511007c0c */ /* 0x000fe4000bf26270 */
[C---:B------:R-:W-:Y:S02]  /*0f50*/  LOP3.LUT R17, R8.reuse, R17, RZ, 0xfc, !PT ;  /* 0x0000001108117212 */ /* 0x040fe400078efcff */
[----:B------:R-:W-:-:S04]  /*0f60*/  ISETP.GE.OR P1, PT, R8, UR9, P1 ;  /* 0x0000000908007c0c */ /* 0x000fc80008f26670 */
[----:B------:R-:W-:Y:S01]  /*0f70*/  ISETP.LT.OR P1, PT, R17, RZ, P1 ;  /* 0x000000ff1100720c */ /* 0x000fe20000f21670 */
[----:B------:R-:W-:Y:S01]  /*0f80*/  BSSY.RECONVERGENT B0, `(.L_x_9) ;  /* 0x0000015000007945 */ /* 0x000fe20003800200 */
[----:B--2---:R-:W-:-:S05]  /*0f90*/  @!P0 FFMA R15, R6, R5, R15 ;  /* 0x00000005060f8223 */ /* 0x004fca000000000f */
[----:B------:R0:W-:Y:S06]  /*0fa0*/  @!P0 STG.E desc[UR6][R2.64], R15 ;  /* 0x0000000f02008986 */ /* 0x0001ec000c101906 */
[----:B------:R-:W-:Y:S05]  /*0fb0*/  @P1 BRA `(.L_x_10) ;  /* 0x0000000000441947 */ /* 0x000fea0003800000 */
[----:B------:R-:W1:Y:S01]  /*0fc0*/  LDC.64 R4, c[0x0][0x388] ;  /* 0x0000e200ff047b82 */ /* 0x000e620000000a00 */
[----:B0-----:R-:W-:Y:S02]  /*0fd0*/  IADD3 R15, P0, P1, R0, R11, R16 ;  /* 0x0000000b000f7210 */ /* 0x001fe4000791e010 */
[----:B------:R-:W-:Y:S02]  /*0fe0*/  SHF.R.S32.HI R20, RZ, 0x1f, R0 ;  /* 0x0000001fff147819 */ /* 0x000fe40000011400 */
[----:B------:R-:W-:Y:S02]  /*0ff0*/  SHF.R.S32.HI R14, RZ, 0x1f, R16 ;  /* 0x0000001fff0e7819 */ /* 0x000fe40000011410 */
[----:B------:R-:W-:Y:S01]  /*1000*/  IADD3 R17, P2, PT, R16, UR8, RZ ;  /* 0x0000000810117c10 */ /* 0x000fe2000ff5e0ff */
[----:B------:R-:W0:Y:S01]  /*1010*/  LDC.64 R6, c[0x0][0x380] ;  /* 0x0000e000ff067b82 */ /* 0x000e220000000a00 */
[----:B------:R-:W-:-:S03]  /*1020*/  IADD3.X R20, PT, PT, R20, R9, R14, P0, P1 ;  /* 0x0000000914147210 */ /* 0x000fc600007e240e */
[----:B------:R-:W-:Y:S01]  /*1030*/  IMAD.X R14, RZ, RZ, R14, P2 ;  /* 0x000000ffff0e7224 */ /* 0x000fe200010e060e */
[----:B-1----:R-:W-:-:S04]  /*1040*/  LEA R4, P1, R17, R4, 0x2 ;  /* 0x0000000411047211 */ /* 0x002fc800078210ff */
[----:B------:R-:W-:Y:S02]  /*1050*/  LEA.HI.X R5, R17, R5, R14, 0x2, P1 ;  /* 0x0000000511057211 */ /* 0x000fe400008f140e */
[----:B0-----:R-:W-:-:S04]  /*1060*/  LEA R6, P0, R15, R6, 0x2 ;  /* 0x000000060f067211 */ /* 0x001fc800078010ff */
[----:B------:R-:W2:Y:S01]  /*1070*/  LDG.E R5, desc[UR6][R4.64+0x4] ;  /* 0x0000040604057981 */ /* 0x000ea2000c1e1900 */
[----:B------:R-:W-:-:S03]  /*1080*/  LEA.HI.X R7, R15, R7, R20, 0x2, P0 ;  /* 0x000000070f077211 */ /* 0x000fc600000f1414 */
[----:B------:R-:W2:Y:S04]  /*1090*/  LDG.E R15, desc[UR6][R2.64] ;  /* 0x00000006020f7981 */ /* 0x000ea8000c1e1900 */
[----:B------:R-:W2:Y:S02]  /*10a0*/  LDG.E R6, desc[UR6][R6.64+0x4] ;  /* 0x0000040606067981 */ /* 0x000ea4000c1e1900 */
[----:B--2---:R-:W-:-:S05]  /*10b0*/  FFMA R15, R6, R5, R15 ;  /* 0x00000005060f7223 */ /* 0x004fca000000000f */
[----:B------:R1:W-:Y:S02]  /*10c0*/  STG.E desc[UR6][R2.64], R15 ;  /* 0x0000000f02007986 */ /* 0x0003e4000c101906 */
.L_x_10:
[----:B------:R-:W-:Y:S05]  /*10d0*/  BSYNC.RECONVERGENT B0 ;  /* 0x0000000000007941 */ /* 0x000fea0003800200 */
.L_x_9:
[----:B------:R-:W-:-:S07]  /*10e0*/  VIADD R16, R16, 0x2 ;  /* 0x0000000210107836 */ /* 0x000fce0000000000 */
.L_x_8:
[----:B------:R-:W2:Y:S02]  /*10f0*/  LDCU UR9, c[0x0][0x3a0] ;  /* 0x00007400ff0977ac */ /* 0x000ea40008000800 */
[----:B--2---:R-:W-:-:S09]  /*1100*/  ULOP3.LUT UP1, URZ, UR9, 0x1, URZ, 0xc0, !UPT ;  /* 0x0000000109ff7892 */ /* 0x004fd2000f82c0ff */
[----:B------:R-:W-:Y:S05]  /*1110*/  BRA.U !UP1, `(.L_x_4) ;  /* 0x0000000109507547 */ /* 0x000fea000b800000 */
[----:B------:R-:W2:Y:S01]  /*1120*/  LDCU UR9, c[0x0][0x39c] ;  /* 0x00007380ff0977ac */ /* 0x000ea20008000800 */
[----:B01----:R-:W-:Y:S01]  /*1130*/  IMAD.IADD R15, R11, 0x1, R16 ;  /* 0x000000010b0f7824 */ /* 0x003fe200078e0210 */
[----:B------:R-:W-:Y:S04]  /*1140*/  BSSY.RECONVERGENT B0, `(.L_x_4) ;  /* 0x0000011000007945 */ /* 0x000fe80003800200 */
[----:B------:R-:W-:Y:S02]  /*1150*/  ISETP.GE.AND P0, PT, R15, UR5, PT ;  /* 0x000000050f007c0c */ /* 0x000fe4000bf06270 */
[C---:B------:R-:W-:Y:S02]  /*1160*/  LOP3.LUT R4, R8.reuse, R15, RZ, 0xfc, !PT ;  /* 0x0000000f08047212 */ /* 0x040fe400078efcff */
[----:B--2---:R-:W-:-:S04]  /*1170*/  ISETP.GE.OR P0, PT, R8, UR9, P0 ;  /* 0x0000000908007c0c */ /* 0x004fc80008706670 */
[----:B------:R-:W-:-:S13]  /*1180*/  ISETP.LT.OR P0, PT, R4, RZ, P0 ;  /* 0x000000ff0400720c */ /* 0x000fda0000701670 */
[----:B------:R-:W-:Y:S05]  /*1190*/  @P0 BRA `(.L_x_11) ;  /* 0x00000000002c0947 */ /* 0x000fea0003800000 */
[----:B------:R-:W0:Y:S01]  /*11a0*/  LDC.64 R6, c[0x0][0x380] ;  /* 0x0000e000ff067b82 */ /* 0x000e220000000a00 */
[----:B------:R-:W-:Y:S02]  /*11b0*/  IMAD.IADD R15, R0, 0x1, R15 ;  /* 0x00000001000f7824 */ /* 0x000fe400078e020f */
[----:B------:R-:W-:-:S05]  /*11c0*/  VIADD R17, R16, UR8 ;  /* 0x0000000810117c36 */ /* 0x000fca0008000000 */
[----:B------:R-:W1:Y:S01]  /*11d0*/  LDC.64 R4, c[0x0][0x388] ;  /* 0x0000e200ff047b82 */ /* 0x000e620000000a00 */
[----:B0-----:R-:W-:Y:S02]  /*11e0*/  IMAD.WIDE R6, R15, 0x4, R6 ;  /* 0x000000040f067825 */ /* 0x001fe400078e0206 */
[----:B------:R-:W2:Y:S04]  /*11f0*/  LDG.E R15, desc[UR6][R2.64] ;  /* 0x00000006020f7981 */ /* 0x000ea8000c1e1900 */
[----:B------:R-:W2:Y:S01]  /*1200*/  LDG.E R6, desc[UR6][R6.64] ;  /* 0x0000000606067981 */ /* 0x000ea2000c1e1900 */
[----:B-1----:R-:W-:-:S06]  /*1210*/  IMAD.WIDE.U32 R4, R17, 0x4, R4 ;  /* 0x0000000411047825 */ /* 0x002fcc00078e0004 */
[----:B------:R-:W2:Y:S02]  /*1220*/  LDG.E R5, desc[UR6][R4.64] ;  /* 0x0000000604057981 */ /* 0x000ea4000c1e1900 */
[----:B--2---:R-:W-:-:S05]  /*1230*/  FFMA R15, R6, R5, R15 ;  /* 0x00000005060f7223 */ /* 0x004fca000000000f */
[----:B------:R0:W-:Y:S02]  /*1240*/  STG.E desc[UR6][R2.64], R15 ;  /* 0x0000000f02007986 */ /* 0x0001e4000c101906 */
.L_x_11:
[----:B------:R-:W-:Y:S05]  /*1250*/  BSYNC.RECONVERGENT B0 ;  /* 0x0000000000007941 */ /* 0x000fea0003800200 */
.L_x_4:
[----:B------:R-:W-:Y:S05]  /*1260*/  BRA.U UP0, `(.L_x_12) ;  /* 0xfffffff100307547 */ /* 0x000fea000b83ffff */
[----:B------:R-:W-:Y:S05]  /*1270*/  EXIT ;  /* 0x000000000000794d */ /* 0x000fea0003800000 */
.L_x_13:
[----:B------:R-:W-:-:S00]  /*1280*/  BRA `(.L_x_13) ;  /* 0xfffffffc00fc7947 */ /* 0x000fc0000383ffff */
[----:B------:R-:W-:-:S00]  /*1290*/  NOP ;  /* 0x0000000000007918 */ /* 0x000fc00000000000 */
        /* <DEDUP_REMOVED lines=14> */
.L_x_14:


//--------------------- .nv.shared.reserved.0     --------------------------
	.section	.nv.shared.reserved.0,"aw",@nobits
	.weak		__nv_reservedSMEM_offset_0_alias
	.size		__nv_reservedSMEM_offset_0_alias, 0, 64
	.other		__nv_reservedSMEM_offset_0_alias,@"STO_CUDA_RESERVED_SHARED STV_DEFAULT"
__nv_reservedSMEM_offset_0_alias:
	.zero		0
	.zero		64


//--------------------- .nv.constant0._Z4convPfS_S_iii --------------------------
	.section	.nv.constant0._Z4convPfS_S_iii,"a",@progbits
	.sectionflags	@""
	.align	4
.nv.constant0._Z4convPfS_S_iii:
	.zero		932


//--------------------- SYMBOLS --------------------------

	.type		.nv.reservedSmem.offset0,@object
	.size		.nv.reservedSmem.offset0,0x4
